//
// Generated by NVIDIA NVVM Compiler
//
// Compiler Build ID: CL-36424714
// Cuda compilation tools, release 13.0, V13.0.88
// Based on NVVM 20.0.0
//

.version 9.0
.target sm_100
.address_size 64

	// .globl	mmkernel
// _ZZ8mmkernelE2cc has been demoted

.visible .entry mmkernel(
	.param .u64 .ptr .align 1 mmkernel_param_0,
	.param .u64 .ptr .align 1 mmkernel_param_1,
	.param .u64 .ptr .align 1 mmkernel_param_2,
	.param .u32 mmkernel_param_3,
	.param .u32 mmkernel_param_4,
	.param .u32 mmkernel_param_5,
	.param .u32 mmkernel_param_6,
	.param .u32 mmkernel_param_7,
	.param .u32 mmkernel_param_8
)
{
	.reg .pred 	%p<12>;
	.reg .b32 	%r<66>;
	.reg .b32 	%f<120>;
	.reg .b64 	%rd<50>;
	// demoted variable
	.shared .align 4 .b8 _ZZ8mmkernelE2cc[2048];
	ld.param.u64 	%rd6, [mmkernel_param_0];
	ld.param.u64 	%rd8, [mmkernel_param_1];
	ld.param.u64 	%rd7, [mmkernel_param_2];
	ld.param.u32 	%r27, [mmkernel_param_3];
	ld.param.u32 	%r28, [mmkernel_param_4];
	ld.param.u32 	%r29, [mmkernel_param_5];
	ld.param.u32 	%r30, [mmkernel_param_8];
	cvta.to.global.u64 	%rd1, %rd8;
	mov.u32 	%r1, %tid.x;
	mov.u32 	%r2, %ntid.x;
	mov.u32 	%r31, %ctaid.x;
	mad.lo.s32 	%r3, %r31, %r2, %r1;
	mov.u32 	%r4, %ctaid.y;
	setp.lt.s32 	%p1, %r30, 1;
	mov.f32 	%f116, 0f00000000;
	@%p1 bra 	$L__BB0_16;
	and.b32  	%r5, %r2, 15;
	and.b32  	%r6, %r2, 7;
	and.b32  	%r7, %r2, 3;
	shl.b32 	%r8, %r28, 4;
	cvta.to.global.u64 	%rd2, %rd7;
	mov.f32 	%f116, 0f00000000;
	mov.b32 	%r61, 0;
	mul.wide.s32 	%rd4, %r28, 4;
	bra.uni 	$L__BB0_13;
$L__BB0_2:
	setp.eq.s32 	%p4, %r5, 0;
	@%p4 bra 	$L__BB0_12;
	add.s32 	%r41, %r5, -1;
	setp.lt.u32 	%p5, %r41, 7;
	@%p5 bra 	$L__BB0_5;
	mad.lo.s32 	%r42, %r65, %r28, %r3;
	mul.wide.s32 	%rd29, %r42, 4;
	add.s64 	%rd30, %rd1, %rd29;
	ld.global.f32 	%f69, [%rd30];
	sub.s32 	%r43, %r65, %r15;
	shl.b32 	%r44, %r43, 2;
	mov.u32 	%r45, _ZZ8mmkernelE2cc;
	add.s32 	%r46, %r45, %r44;
	ld.shared.f32 	%f70, [%r46];
	fma.rn.f32 	%f71, %f69, %f70, %f116;
	mul.wide.s32 	%rd31, %r28, 4;
	add.s64 	%rd32, %rd30, %rd31;
	ld.global.f32 	%f72, [%rd32];
	ld.shared.f32 	%f73, [%r46+4];
	fma.rn.f32 	%f74, %f72, %f73, %f71;
	add.s64 	%rd33, %rd32, %rd31;
	ld.global.f32 	%f75, [%rd33];
	ld.shared.f32 	%f76, [%r46+8];
	fma.rn.f32 	%f77, %f75, %f76, %f74;
	add.s64 	%rd34, %rd33, %rd31;
	ld.global.f32 	%f78, [%rd34];
	ld.shared.f32 	%f79, [%r46+12];
	fma.rn.f32 	%f80, %f78, %f79, %f77;
	add.s64 	%rd35, %rd34, %rd31;
	ld.global.f32 	%f81, [%rd35];
	ld.shared.f32 	%f82, [%r46+16];
	fma.rn.f32 	%f83, %f81, %f82, %f80;
	add.s64 	%rd36, %rd35, %rd31;
	ld.global.f32 	%f84, [%rd36];
	ld.shared.f32 	%f85, [%r46+20];
	fma.rn.f32 	%f86, %f84, %f85, %f83;
	add.s64 	%rd37, %rd36, %rd31;
	ld.global.f32 	%f87, [%rd37];
	ld.shared.f32 	%f88, [%r46+24];
	fma.rn.f32 	%f89, %f87, %f88, %f86;
	add.s64 	%rd38, %rd37, %rd31;
	ld.global.f32 	%f90, [%rd38];
	ld.shared.f32 	%f91, [%r46+28];
	fma.rn.f32 	%f116, %f90, %f91, %f89;
	add.s32 	%r65, %r65, 8;
$L__BB0_5:
	setp.eq.s32 	%p6, %r6, 0;
	@%p6 bra 	$L__BB0_12;
	add.s32 	%r47, %r6, -1;
	setp.lt.u32 	%p7, %r47, 3;
	@%p7 bra 	$L__BB0_8;
	mad.lo.s32 	%r48, %r65, %r28, %r3;
	mul.wide.s32 	%rd39, %r48, 4;
	add.s64 	%rd40, %rd1, %rd39;
	ld.global.f32 	%f93, [%rd40];
	sub.s32 	%r49, %r65, %r15;
	shl.b32 	%r50, %r49, 2;
	mov.u32 	%r51, _ZZ8mmkernelE2cc;
	add.s32 	%r52, %r51, %r50;
	ld.shared.f32 	%f94, [%r52];
	fma.rn.f32 	%f95, %f93, %f94, %f116;
	add.s64 	%rd42, %rd40, %rd4;
	ld.global.f32 	%f96, [%rd42];
	ld.shared.f32 	%f97, [%r52+4];
	fma.rn.f32 	%f98, %f96, %f97, %f95;
	add.s64 	%rd43, %rd42, %rd4;
	ld.global.f32 	%f99, [%rd43];
	ld.shared.f32 	%f100, [%r52+8];
	fma.rn.f32 	%f101, %f99, %f100, %f98;
	add.s64 	%rd44, %rd43, %rd4;
	ld.global.f32 	%f102, [%rd44];
	ld.shared.f32 	%f103, [%r52+12];
	fma.rn.f32 	%f116, %f102, %f103, %f101;
	add.s32 	%r65, %r65, 4;
$L__BB0_8:
	setp.eq.s32 	%p8, %r7, 0;
	@%p8 bra 	$L__BB0_12;
	setp.eq.s32 	%p9, %r7, 1;
	mad.lo.s32 	%r53, %r65, %r28, %r3;
	mul.wide.s32 	%rd45, %r53, 4;
	add.s64 	%rd3, %rd1, %rd45;
	ld.global.f32 	%f104, [%rd3];
	sub.s32 	%r54, %r65, %r15;
	shl.b32 	%r55, %r54, 2;
	mov.u32 	%r56, _ZZ8mmkernelE2cc;
	add.s32 	%r14, %r56, %r55;
	ld.shared.f32 	%f105, [%r14];
	fma.rn.f32 	%f116, %f104, %f105, %f116;
	@%p9 bra 	$L__BB0_12;
	setp.eq.s32 	%p10, %r7, 2;
	add.s64 	%rd5, %rd3, %rd4;
	ld.global.f32 	%f106, [%rd5];
	ld.shared.f32 	%f107, [%r14+4];
	fma.rn.f32 	%f116, %f106, %f107, %f116;
	@%p10 bra 	$L__BB0_12;
	add.s64 	%rd46, %rd5, %rd4;
	ld.global.f32 	%f108, [%rd46];
	ld.shared.f32 	%f109, [%r14+8];
	fma.rn.f32 	%f116, %f108, %f109, %f116;
$L__BB0_12:
	setp.ge.s32 	%p11, %r61, %r30;
	@%p11 bra 	$L__BB0_16;
$L__BB0_13:
	mov.u32 	%r15, %r61;
	setp.lt.u32 	%p2, %r2, 16;
	add.s32 	%r33, %r15, %r1;
	mad.lo.s32 	%r34, %r33, %r29, %r4;
	mul.wide.s32 	%rd9, %r34, 4;
	add.s64 	%rd10, %rd2, %rd9;
	ld.global.f32 	%f20, [%rd10];
	shl.b32 	%r35, %r1, 2;
	mov.u32 	%r36, _ZZ8mmkernelE2cc;
	add.s32 	%r37, %r36, %r35;
	st.shared.f32 	[%r37], %f20;
	bar.sync 	0;
	add.s32 	%r61, %r15, %r2;
	mov.u32 	%r65, %r15;
	@%p2 bra 	$L__BB0_2;
	and.b32  	%r39, %r2, -16;
	neg.s32 	%r64, %r39;
	mad.lo.s32 	%r63, %r28, %r15, %r3;
	add.s32 	%r62, %r36, 32;
	mov.u32 	%r65, %r15;
$L__BB0_15:
	.pragma "nounroll";
	mul.wide.s32 	%rd11, %r63, 4;
	add.s64 	%rd12, %rd1, %rd11;
	ld.global.f32 	%f21, [%rd12];
	ld.shared.f32 	%f22, [%r62+-32];
	fma.rn.f32 	%f23, %f21, %f22, %f116;
	mul.wide.s32 	%rd13, %r28, 4;
	add.s64 	%rd14, %rd12, %rd13;
	ld.global.f32 	%f24, [%rd14];
	ld.shared.f32 	%f25, [%r62+-28];
	fma.rn.f32 	%f26, %f24, %f25, %f23;
	add.s64 	%rd15, %rd14, %rd13;
	ld.global.f32 	%f27, [%rd15];
	ld.shared.f32 	%f28, [%r62+-24];
	fma.rn.f32 	%f29, %f27, %f28, %f26;
	add.s64 	%rd16, %rd15, %rd13;
	ld.global.f32 	%f30, [%rd16];
	ld.shared.f32 	%f31, [%r62+-20];
	fma.rn.f32 	%f32, %f30, %f31, %f29;
	add.s64 	%rd17, %rd16, %rd13;
	ld.global.f32 	%f33, [%rd17];
	ld.shared.f32 	%f34, [%r62+-16];
	fma.rn.f32 	%f35, %f33, %f34, %f32;
	add.s64 	%rd18, %rd17, %rd13;
	ld.global.f32 	%f36, [%rd18];
	ld.shared.f32 	%f37, [%r62+-12];
	fma.rn.f32 	%f38, %f36, %f37, %f35;
	add.s64 	%rd19, %rd18, %rd13;
	ld.global.f32 	%f39, [%rd19];
	ld.shared.f32 	%f40, [%r62+-8];
	fma.rn.f32 	%f41, %f39, %f40, %f38;
	add.s64 	%rd20, %rd19, %rd13;
	ld.global.f32 	%f42, [%rd20];
	ld.shared.f32 	%f43, [%r62+-4];
	fma.rn.f32 	%f44, %f42, %f43, %f41;
	add.s64 	%rd21, %rd20, %rd13;
	ld.global.f32 	%f45, [%rd21];
	ld.shared.f32 	%f46, [%r62];
	fma.rn.f32 	%f47, %f45, %f46, %f44;
	add.s64 	%rd22, %rd21, %rd13;
	ld.global.f32 	%f48, [%rd22];
	ld.shared.f32 	%f49, [%r62+4];
	fma.rn.f32 	%f50, %f48, %f49, %f47;
	add.s64 	%rd23, %rd22, %rd13;
	ld.global.f32 	%f51, [%rd23];
	ld.shared.f32 	%f52, [%r62+8];
	fma.rn.f32 	%f53, %f51, %f52, %f50;
	add.s64 	%rd24, %rd23, %rd13;
	ld.global.f32 	%f54, [%rd24];
	ld.shared.f32 	%f55, [%r62+12];
	fma.rn.f32 	%f56, %f54, %f55, %f53;
	add.s64 	%rd25, %rd24, %rd13;
	ld.global.f32 	%f57, [%rd25];
	ld.shared.f32 	%f58, [%r62+16];
	fma.rn.f32 	%f59, %f57, %f58, %f56;
	add.s64 	%rd26, %rd25, %rd13;
	ld.global.f32 	%f60, [%rd26];
	ld.shared.f32 	%f61, [%r62+20];
	fma.rn.f32 	%f62, %f60, %f61, %f59;
	add.s64 	%rd27, %rd26, %rd13;
	ld.global.f32 	%f63, [%rd27];
	ld.shared.f32 	%f64, [%r62+24];
	fma.rn.f32 	%f65, %f63, %f64, %f62;
	add.s64 	%rd28, %rd27, %rd13;
	ld.global.f32 	%f66, [%rd28];
	ld.shared.f32 	%f67, [%r62+28];
	fma.rn.f32 	%f116, %f66, %f67, %f65;
	add.s32 	%r65, %r65, 16;
	add.s32 	%r64, %r64, 16;
	add.s32 	%r63, %r63, %r8;
	add.s32 	%r62, %r62, 64;
	setp.eq.s32 	%p3, %r64, 0;
	@%p3 bra 	$L__BB0_2;
	bra.uni 	$L__BB0_15;
$L__BB0_16:
	cvta.to.global.u64 	%rd47, %rd6;
	mad.lo.s32 	%r57, %r27, %r3, %r4;
	mul.wide.s32 	%rd48, %r57, 4;
	add.s64 	%rd49, %rd47, %rd48;
	st.global.f32 	[%rd49], %f116;
	ret;

}


// ===== COMPILED SASS (sm_100) =====

	.target	sm_100

	.elftype	@"ET_EXEC"


//--------------------- .note.nv.tkinfo           --------------------------
	.section	.note.nv.tkinfo,"",@"SHT_NOTE"
	.sectionflags	@"SHF_NOTE_NV_TKINFO"
	.tkinfo
        /*0018*/ 	.word	0x00000002
        /*0030*/ 	.string	""
        /*0030*/ 	.string	"ptxas"
        /*0030*/ 	.string	"Cuda compilation tools, release 13.0, V13.0.88"
        /*0030*/ 	.string	"Build cuda_13.0.r13.0/compiler.36424714_0"
        /*0030*/ 	.string	"-arch sm_100 -m 64 "



//--------------------- .note.nv.cuinfo           --------------------------
	.section	.note.nv.cuinfo,"",@"SHT_NOTE"
	.sectionflags	@"SHF_NOTE_NV_CUINFO"
        /*0018*/ 	.short	0x0002
        /*001a*/ 	.short	0x0064
        /*001c*/ 	.short	0x0082
	.zero		2


//--------------------- .nv.info                  --------------------------
	.section	.nv.info,"",@"SHT_CUDA_INFO"
	.align	4


	//----- nvinfo : EIATTR_REGCOUNT
	.align		4
        /*0000*/ 	.byte	0x04, 0x2f
        /*0002*/ 	.short	(.L_1 - .L_0)
	.align		4
.L_0:
        /*0004*/ 	.word	index@(mmkernel)
        /*0008*/ 	.word	0x00000020


	//----- nvinfo : EIATTR_FRAME_SIZE
	.align		4
.L_1:
        /*000c*/ 	.byte	0x04, 0x11
        /*000e*/ 	.short	(.L_3 - .L_2)
	.align		4
.L_2:
        /*0010*/ 	.word	index@(mmkernel)
        /*0014*/ 	.word	0x00000000


	//----- nvinfo : EIATTR_MIN_STACK_SIZE
	.align		4
.L_3:
        /*0018*/ 	.byte	0x04, 0x12
        /*001a*/ 	.short	(.L_5 - .L_4)
	.align		4
.L_4:
        /*001c*/ 	.word	index@(mmkernel)
        /*0020*/ 	.word	0x00000000
.L_5:


//--------------------- .nv.compat                --------------------------
	.section	.nv.compat,"",@"SHT_CUDA_COMPAT_INFO"
	.align	4
        /*0000*/ 	.byte	0x02, 0x09, 0x00, 0x00, 0x02, 0x02, 0x01, 0x00, 0x02, 0x05, 0x05, 0x00, 0x03, 0x07, 0x01, 0x01
        /*0010*/ 	.byte	0x02, 0x03, 0x00, 0x00, 0x02, 0x06, 0x01, 0x00, 0x04, 0x0b, 0x08, 0x00, 0x09, 0x00, 0x00, 0x00
        /*0020*/ 	.byte	0x00, 0x00, 0x00, 0x00


//--------------------- .nv.info.mmkernel         --------------------------
	.section	.nv.info.mmkernel,"",@"SHT_CUDA_INFO"
	.sectionflags	@""
	.align	4


	//----- nvinfo : EIATTR_CUDA_API_VERSION
	.align		4
        /*0000*/ 	.byte	0x04, 0x37
        /*0002*/ 	.short	(.L_7 - .L_6)
.L_6:
        /*0004*/ 	.word	0x00000082


	//----- nvinfo : EIATTR_KPARAM_INFO
	.align		4
.L_7:
        /*0008*/ 	.byte	0x04, 0x17
        /*000a*/ 	.short	(.L_9 - .L_8)
.L_8:
        /*000c*/ 	.word	0x00000000
        /*0010*/ 	.short	0x0008
        /*0012*/ 	.short	0x002c
        /*0014*/ 	.byte	0x00, 0xf0, 0x11, 0x00


	//----- nvinfo : EIATTR_KPARAM_INFO
	.align		4
.L_9:
        /*0018*/ 	.byte	0x04, 0x17
        /*001a*/ 	.short	(.L_11 - .L_10)
.L_10:
        /*001c*/ 	.word	0x00000000
        /*0020*/ 	.short	0x0007
        /*0022*/ 	.short	0x0028
        /*0024*/ 	.byte	0x00, 0xf0, 0x11, 0x00


	//----- nvinfo : EIATTR_KPARAM_INFO
	.align		4
.L_11:
        /*0028*/ 	.byte	0x04, 0x17
        /*002a*/ 	.short	(.L_13 - .L_12)
.L_12:
        /*002c*/ 	.word	0x00000000
        /*0030*/ 	.short	0x0006
        /*0032*/ 	.short	0x0024
        /*0034*/ 	.byte	0x00, 0xf0, 0x11, 0x00


	//----- nvinfo : EIATTR_KPARAM_INFO
	.align		4
.L_13:
        /*0038*/ 	.byte	0x04, 0x17
        /*003a*/ 	.short	(.L_15 - .L_14)
.L_14:
        /*003c*/ 	.word	0x00000000
        /*0040*/ 	.short	0x0005
        /*0042*/ 	.short	0x0020
        /*0044*/ 	.byte	0x00, 0xf0, 0x11, 0x00


	//----- nvinfo : EIATTR_KPARAM_INFO
	.align		4
.L_15:
        /*0048*/ 	.byte	0x04, 0x17
        /*004a*/ 	.short	(.L_17 - .L_16)
.L_16:
        /*004c*/ 	.word	0x00000000
        /*0050*/ 	.short	0x0004
        /*0052*/ 	.short	0x001c
        /*0054*/ 	.byte	0x00, 0xf0, 0x11, 0x00


	//----- nvinfo : EIATTR_KPARAM_INFO
	.align		4
.L_17:
        /*0058*/ 	.byte	0x04, 0x17
        /*005a*/ 	.short	(.L_19 - .L_18)
.L_18:
        /*005c*/ 	.word	0x00000000
        /*0060*/ 	.short	0x0003
        /*0062*/ 	.short	0x0018
        /*0064*/ 	.byte	0x00, 0xf0, 0x11, 0x00


	//----- nvinfo : EIATTR_KPARAM_INFO
	.align		4
.L_19:
        /*0068*/ 	.byte	0x04, 0x17
        /*006a*/ 	.short	(.L_21 - .L_20)
.L_20:
        /*006c*/ 	.word	0x00000000
        /*0070*/ 	.short	0x0002
        /*0072*/ 	.short	0x0010
        /*0074*/ 	.byte	0x00, 0xf5, 0x21, 0x00


	//----- nvinfo : EIATTR_KPARAM_INFO
	.align		4
.L_21:
        /*0078*/ 	.byte	0x04, 0x17
        /*007a*/ 	.short	(.L_23 - .L_22)
.L_22:
        /*007c*/ 	.word	0x00000000
        /*0080*/ 	.short	0x0001
        /*0082*/ 	.short	0x0008
        /*0084*/ 	.byte	0x00, 0xf5, 0x21, 0x00


	//----- nvinfo : EIATTR_KPARAM_INFO
	.align		4
.L_23:
        /*0088*/ 	.byte	0x04, 0x17
        /*008a*/ 	.short	(.L_25 - .L_24)
.L_24:
        /*008c*/ 	.word	0x00000000
        /*0090*/ 	.short	0x0000
        /*0092*/ 	.short	0x0000
        /*0094*/ 	.byte	0x00, 0xf5, 0x21, 0x00


	//----- nvinfo : EIATTR_SPARSE_MMA_MASK
	.align		4
.L_25:
        /*0098*/ 	.byte	0x03, 0x50
        /*009a*/ 	.short	0x0000


	//----- nvinfo : EIATTR_MAXREG_COUNT
	.align		4
        /*009c*/ 	.byte	0x03, 0x1b
        /*009e*/ 	.short	0x00ff


	//----- nvinfo : EIATTR_NUM_BARRIERS
	.align		4
        /*00a0*/ 	.byte	0x02, 0x4c
        /*00a2*/ 	.byte	0x01
	.zero		1


	//----- nvinfo : EIATTR_MERCURY_ISA_VERSION
	.align		4
        /*00a4*/ 	.byte	0x03, 0x5f
        /*00a6*/ 	.short	0x0101


	//----- nvinfo : EIATTR_VRC_CTA_INIT_COUNT
	.align		4
        /*00a8*/ 	.byte	0x02, 0x4a
	.zero		1
	.zero		1


	//----- nvinfo : EIATTR_EXIT_INSTR_OFFSETS
	.align		4
        /*00ac*/ 	.byte	0x04, 0x1c
        /*00ae*/ 	.short	(.L_27 - .L_26)


	//   ....[0]....
.L_26:
        /*00b0*/ 	.word	0x00000c60


	//----- nvinfo : EIATTR_CBANK_PARAM_SIZE
	.align		4
.L_27:
        /*00b4*/ 	.byte	0x03, 0x19
        /*00b6*/ 	.short	0x0030


	//----- nvinfo : EIATTR_PARAM_CBANK
	.align		4
        /*00b8*/ 	.byte	0x04, 0x0a
        /*00ba*/ 	.short	(.L_29 - .L_28)
	.align		4
.L_28:
        /*00bc*/ 	.word	index@(.nv.constant0.mmkernel)
        /*00c0*/ 	.short	0x0380
        /*00c2*/ 	.short	0x0030


	//----- nvinfo : EIATTR_SW_WAR
	.align		4
.L_29:
        /*00c4*/ 	.byte	0x04, 0x36
        /*00c6*/ 	.short	(.L_31 - .L_30)
.L_30:
        /*00c8*/ 	.word	0x00000008
.L_31:


//--------------------- .nv.callgraph             --------------------------
	.section	.nv.callgraph,"",@"SHT_CUDA_CALLGRAPH"
	.align	4
	.sectionentsize	8
	.align		4
        /*0000*/ 	.word	0x00000000
	.align		4
        /*0004*/ 	.word	0xffffffff
	.align		4
        /*0008*/ 	.word	0x00000000
	.align		4
        /*000c*/ 	.word	0xfffffffe
	.align		4
        /*0010*/ 	.word	0x00000000
	.align		4
        /*0014*/ 	.word	0xfffffffd
	.align		4
        /*0018*/ 	.word	0x00000000
	.align		4
        /*001c*/ 	.word	0xfffffffc


//--------------------- .text.mmkernel            --------------------------
	.section	.text.mmkernel,"ax",@progbits
	.align	128
        .global         mmkernel
        .type           mmkernel,@function
        .size           mmkernel,(.L_x_8 - mmkernel)
        .other          mmkernel,@"STO_CUDA_ENTRY STV_DEFAULT"
mmkernel:
.text.mmkernel:
[----:B------:R-:W-:Y:S01]  /*0000*/  LDC R1, c[0x0][0x37c] ;  /* 0x0000df00ff017b82 */ /* 0x000fe20000000800 */
[----:B------:R-:W0:Y:S01]  /*0010*/  S2R R0, SR_TID.X ;  /* 0x0000000000007919 */ /* 0x000e220000002100 */
[----:B------:R-:W1:Y:S06]  /*0020*/  LDCU UR5, c[0x0][0x3ac] ;  /* 0x00007580ff0577ac */ /* 0x000e6c0008000800 */
[----:B------:R-:W0:Y:S01]  /*0030*/  S2UR UR4, SR_CTAID.X ;  /* 0x00000000000479c3 */ /* 0x000e220000002500 */
[----:B------:R-:W-:Y:S01]  /*0040*/  HFMA2 R28, -RZ, RZ, 0, 0 ;  /* 0x00000000ff1c7431 */ /* 0x000fe200000001ff */
[----:B------:R-:W2:Y:S06]  /*0050*/  LDCU.64 UR6, c[0x0][0x358] ;  /* 0x00006b00ff0677ac */ /* 0x000eac0008000a00 */
[----:B------:R-:W0:Y:S08]  /*0060*/  LDC R3, c[0x0][0x360] ;  /* 0x0000d800ff037b82 */ /* 0x000e300000000800 */
[----:B------:R-:W3:Y:S01]  /*0070*/  S2UR UR8, SR_CTAID.Y ;  /* 0x00000000000879c3 */ /* 0x000ee20000002600 */
[----:B-1----:R-:W-:Y:S01]  /*0080*/  UISETP.GE.AND UP0, UPT, UR5, 0x1, UPT ;  /* 0x000000010500788c */ /* 0x002fe2000bf06270 */
[----:B0-----:R-:W-:-:S08]  /*0090*/  IMAD R5, R3, UR4, R0 ;  /* 0x0000000403057c24 */ /* 0x001fd0000f8e0200 */
[----:B--23--:R-:W-:Y:S05]  /*00a0*/  BRA.U !UP0, `(.L_x_0) ;  /* 0x0000000908d87547 */ /* 0x00cfea000b800000 */
[C---:B------:R-:W-:Y:S02]  /*00b0*/  LOP3.LUT R4, R3.reuse, 0xf, RZ, 0xc0, !PT ;  /* 0x0000000f03047812 */ /* 0x040fe400078ec0ff */
[C---:B------:R-:W-:Y:S02]  /*00c0*/  LOP3.LUT R6, R3.reuse, 0x7, RZ, 0xc0, !PT ;  /* 0x0000000703067812 */ /* 0x040fe400078ec0ff */
[----:B------:R-:W-:Y:S02]  /*00d0*/  LOP3.LUT R7, R3, 0x3, RZ, 0xc0, !PT ;  /* 0x0000000303077812 */ /* 0x000fe400078ec0ff */
[----:B------:R-:W-:Y:S02]  /*00e0*/  MOV R28, RZ ;  /* 0x000000ff001c7202 */ /* 0x000fe40000000f00 */
[----:B------:R-:W-:-:S07]  /*00f0*/  MOV R16, RZ ;  /* 0x000000ff00107202 */ /* 0x000fce0000000f00 */
.L_x_6:
[----:B0-----:R-:W0:Y:S01]  /*0100*/  LDC R11, c[0x0][0x3a0] ;  /* 0x0000e800ff0b7b82 */ /* 0x001e220000000800 */
[----:B------:R-:W-:Y:S01]  /*0110*/  IADD3 R2, PT, PT, R0, R16, RZ ;  /* 0x0000001000027210 */ /* 0x000fe20007ffe0ff */
[----:B------:R-:W1:Y:S06]  /*0120*/  LDCU UR9, c[0x0][0x3ac] ;  /* 0x00007580ff0977ac */ /* 0x000e6c0008000800 */
[----:B------:R-:W2:Y:S01]  /*0130*/  LDC.64 R8, c[0x0][0x390] ;  /* 0x0000e400ff087b82 */ /* 0x000ea20000000a00 */
[----:B0-----:R-:W-:-:S04]  /*0140*/  IMAD R11, R2, R11, UR8 ;  /* 0x00000008020b7e24 */ /* 0x001fc8000f8e020b */
[----:B--2---:R-:W-:-:S06]  /*0150*/  IMAD.WIDE R8, R11, 0x4, R8 ;  /* 0x000000040b087825 */ /* 0x004fcc00078e0208 */
[----:B------:R-:W2:Y:S01]  /*0160*/  LDG.E R8, desc[UR6][R8.64] ;  /* 0x0000000608087981 */ /* 0x000ea2000c1e1900 */
[----:B------:R-:W0:Y:S01]  /*0170*/  S2UR UR5, SR_CgaCtaId ;  /* 0x00000000000579c3 */ /* 0x000e220000008800 */
[----:B------:R-:W-:Y:S01]  /*0180*/  UMOV UR4, 0x400 ;  /* 0x0000040000047882 */ /* 0x000fe20000000000 */
[C---:B------:R-:W-:Y:S02]  /*0190*/  ISETP.GE.U32.AND P2, PT, R3.reuse, 0x10, PT ;  /* 0x000000100300780c */ /* 0x040fe40003f46070 */
[-C--:B------:R-:W-:Y:S02]  /*01a0*/  MOV R17, R16.reuse ;  /* 0x0000001000117202 */ /* 0x080fe40000000f00 */
[----:B------:R-:W-:Y:S02]  /*01b0*/  IADD3 R16, PT, PT, R3, R16, RZ ;  /* 0x0000001003107210 */ /* 0x000fe40007ffe0ff */
[----:B------:R-:W-:Y:S02]  /*01c0*/  ISETP.NE.AND P0, PT, R4, RZ, PT ;  /* 0x000000ff0400720c */ /* 0x000fe40003f05270 */
[----:B-1----:R-:W-:-:S02]  /*01d0*/  ISETP.GE.AND P1, PT, R16, UR9, PT ;  /* 0x0000000910007c0c */ /* 0x002fc4000bf26270 */
[----:B------:R-:W-:Y:S01]  /*01e0*/  MOV R2, R17 ;  /* 0x0000001100027202 */ /* 0x000fe20000000f00 */
[----:B0-----:R-:W-:-:S06]  /*01f0*/  ULEA UR4, UR5, UR4, 0x18 ;  /* 0x0000000405047291 */ /* 0x001fcc000f8ec0ff */
[----:B------:R-:W-:-:S05]  /*0200*/  LEA R11, R0, UR4, 0x2 ;  /* 0x00000004000b7c11 */ /* 0x000fca000f8e10ff */
[----:B--2---:R0:W-:Y:S01]  /*0210*/  STS [R11], R8 ;  /* 0x000000080b007388 */ /* 0x0041e20000000800 */
[----:B------:R-:W-:Y:S06]  /*0220*/  BAR.SYNC.DEFER_BLOCKING 0x0 ;  /* 0x0000000000007b1d */ /* 0x000fec0000010000 */
[----:B------:R-:W-:Y:S05]  /*0230*/  @!P2 BRA `(.L_x_1) ;  /* 0x000000040004a947 */ /* 0x000fea0003800000 */
[----:B------:R-:W1:Y:S01]  /*0240*/  LDC R20, c[0x0][0x39c] ;  /* 0x0000e700ff147b82 */ /* 0x000e620000000800 */
[----:B------:R-:W-:Y:S01]  /*0250*/  LOP3.LUT R19, R3, 0xfffffff0, RZ, 0xc0, !PT ;  /* 0xfffffff003137812 */ /* 0x000fe200078ec0ff */
[----:B------:R-:W-:Y:S01]  /*0260*/  UIADD3 UR5, UPT, UPT, UR4, 0x20, URZ ;  /* 0x0000002004057890 */ /* 0x000fe2000fffe0ff */
[----:B------:R-:W-:Y:S02]  /*0270*/  MOV R2, R17 ;  /* 0x0000001100027202 */ /* 0x000fe40000000f00 */
[----:B------:R-:W-:Y:S01]  /*0280*/  IADD3 R19, PT, PT, -R19, RZ, RZ ;  /* 0x000000ff13137210 */ /* 0x000fe20007ffe1ff */
[----:B-1----:R-:W-:-:S08]  /*0290*/  IMAD R18, R17, R20, R5 ;  /* 0x0000001411127224 */ /* 0x002fd000078e0205 */
.L_x_2:
[----:B0-----:R-:W0:Y:S02]  /*02a0*/  LDC.64 R8, c[0x0][0x388] ;  /* 0x0000e200ff087b82 */ /* 0x001e240000000a00 */
[----:B0-----:R-:W-:-:S05]  /*02b0*/  IMAD.WIDE R8, R18, 0x4, R8 ;  /* 0x0000000412087825 */ /* 0x001fca00078e0208 */
[----:B------:R0:W2:Y:S01]  /*02c0*/  LDG.E R25, desc[UR6][R8.64] ;  /* 0x0000000608197981 */ /* 0x0000a2000c1e1900 */
[----:B------:R-:W-:-:S04]  /*02d0*/  IMAD.WIDE R14, R20, 0x4, R8 ;  /* 0x00000004140e7825 */ /* 0x000fc800078e0208 */
[C---:B------:R-:W-:Y:S02]  /*02e0*/  IMAD.WIDE R26, R20.reuse, 0x4, R14 ;  /* 0x00000004141a7825 */ /* 0x040fe400078e020e */
[----:B------:R-:W3:Y:S04]  /*02f0*/  LDG.E R14, desc[UR6][R14.64] ;  /* 0x000000060e0e7981 */ /* 0x000ee8000c1e1900 */
[----:B0-----:R-:W2:Y:S04]  /*0300*/  LDS.128 R8, [UR5+-0x20] ;  /* 0xffffe005ff087984 */ /* 0x001ea80008000c00 */
[----:B------:R-:W4:Y:S01]  /*0310*/  LDG.E R15, desc[UR6][R26.64] ;  /* 0x000000061a0f7981 */ /* 0x000f22000c1e1900 */
[----:B------:R-:W-:-:S05]  /*0320*/  IMAD.WIDE R12, R20, 0x4, R26 ;  /* 0x00000004140c7825 */ /* 0x000fca00078e021a */
[----:B------:R0:W5:Y:S02]  /*0330*/  LDG.E R26, desc[UR6][R12.64] ;  /* 0x000000060c1a7981 */ /* 0x000164000c1e1900 */
[----:B0-----:R-:W-:-:S05]  /*0340*/  IMAD.WIDE R12, R20, 0x4, R12 ;  /* 0x00000004140c7825 */ /* 0x001fca00078e020c */
[----:B------:R0:W5:Y:S01]  /*0350*/  LDG.E R21, desc[UR6][R12.64] ;  /* 0x000000060c157981 */ /* 0x000162000c1e1900 */
[----:B------:R-:W-:-:S05]  /*0360*/  IMAD.WIDE R22, R20, 0x4, R12 ;  /* 0x0000000414167825 */ /* 0x000fca00078e020c */
[----:B------:R1:W5:Y:S01]  /*0370*/  LDG.E R24, desc[UR6][R22.64] ;  /* 0x0000000616187981 */ /* 0x000362000c1e1900 */
[----:B0-----:R-:W-:-:S05]  /*0380*/  IMAD.WIDE R12, R20, 0x4, R22 ;  /* 0x00000004140c7825 */ /* 0x001fca00078e0216 */
[----:B------:R-:W5:Y:S01]  /*0390*/  LDG.E R29, desc[UR6][R12.64] ;  /* 0x000000060c1d7981 */ /* 0x000f62000c1e1900 */
[----:B-1----:R-:W-:-:S04]  /*03a0*/  IMAD.WIDE R22, R20, 0x4, R12 ;  /* 0x0000000414167825 */ /* 0x002fc800078e020c */
[----:B--2---:R-:W-:Y:S02]  /*03b0*/  FFMA R25, R25, R8, R28 ;  /* 0x0000000819197223 */ /* 0x004fe4000000001c */
[----:B------:R0:W2:Y:S02]  /*03c0*/  LDG.E R8, desc[UR6][R22.64] ;  /* 0x0000000616087981 */ /* 0x0000a4000c1e1900 */
[----:B---3--:R-:W-:Y:S01]  /*03d0*/  FFMA R14, R14, R9, R25 ;  /* 0x000000090e0e7223 */ /* 0x008fe20000000019 */
[----:B0-----:R-:W-:-:S05]  /*03e0*/  IMAD.WIDE R22, R20, 0x4, R22 ;  /* 0x0000000414167825 */ /* 0x001fca00078e0216 */
[----:B------:R0:W3:Y:S01]  /*03f0*/  LDG.E R27, desc[UR6][R22.64] ;  /* 0x00000006161b7981 */ /* 0x0000e2000c1e1900 */
[----:B----4-:R-:W-:-:S03]  /*0400*/  FFMA R9, R15, R10, R14 ;  /* 0x0000000a0f097223 */ /* 0x010fc6000000000e */
[----:B------:R-:W1:Y:S01]  /*0410*/  LDS.128 R12, [UR5+-0x10] ;  /* 0xfffff005ff0c7984 */ /* 0x000e620008000c00 */
[----:B0-----:R-:W-:-:S04]  /*0420*/  IMAD.WIDE R22, R20, 0x4, R22 ;  /* 0x0000000414167825 */ /* 0x001fc800078e0216 */
[----:B-----5:R-:W-:Y:S01]  /*0430*/  FFMA R26, R26, R11, R9 ;  /* 0x0000000b1a1a7223 */ /* 0x020fe20000000009 */
[----:B------:R0:W4:Y:S01]  /*0440*/  LDG.E R28, desc[UR6][R22.64] ;  /* 0x00000006161c7981 */ /* 0x000122000c1e1900 */
[----:B------:R-:W-:-:S04]  /*0450*/  IMAD.WIDE R10, R20, 0x4, R22 ;  /* 0x00000004140a7825 */ /* 0x000fc800078e0216 */
[----:B0-----:R-:W-:-:S04]  /*0460*/  IMAD.WIDE R22, R20, 0x4, R10 ;  /* 0x0000000414167825 */ /* 0x001fc800078e020a */
[----:B-1----:R-:W-:Y:S02]  /*0470*/  FFMA R9, R21, R12, R26 ;  /* 0x0000000c15097223 */ /* 0x002fe4000000001a */
[----:B------:R-:W5:Y:S02]  /*0480*/  LDG.E R21, desc[UR6][R10.64] ;  /* 0x000000060a157981 */ /* 0x000f64000c1e1900 */
[----:B------:R-:W-:Y:S01]  /*0490*/  FFMA R9, R24, R13, R9 ;  /* 0x0000000d18097223 */ /* 0x000fe20000000009 */
[C---:B------:R-:W-:Y:S02]  /*04a0*/  IMAD.WIDE R12, R20.reuse, 0x4, R22 ;  /* 0x00000004140c7825 */ /* 0x040fe400078e0216 */
[----:B------:R-:W5:Y:S02]  /*04b0*/  LDG.E R22, desc[UR6][R22.64] ;  /* 0x0000000616167981 */ /* 0x000f64000c1e1900 */
[C---:B------:R-:W-:Y:S02]  /*04c0*/  IMAD.WIDE R24, R20.reuse, 0x4, R12 ;  /* 0x0000000414187825 */ /* 0x040fe400078e020c */
[----:B------:R0:W5:Y:S02]  /*04d0*/  LDG.E R23, desc[UR6][R12.64] ;  /* 0x000000060c177981 */ /* 0x000164000c1e1900 */
[----:B0-----:R-:W-:-:S02]  /*04e0*/  IMAD.WIDE R12, R20, 0x4, R24 ;  /* 0x00000004140c7825 */ /* 0x001fc400078e0218 */
[----:B------:R-:W5:Y:S02]  /*04f0*/  LDG.E R24, desc[UR6][R24.64] ;  /* 0x0000000618187981 */ /* 0x000f64000c1e1900 */
[----:B------:R-:W-:-:S05]  /*0500*/  IMAD.WIDE R10, R20, 0x4, R12 ;  /* 0x00000004140a7825 */ /* 0x000fca00078e020c */
[----:B------:R0:W5:Y:S04]  /*0510*/  LDG.E R26, desc[UR6][R10.64] ;  /* 0x000000060a1a7981 */ /* 0x000168000c1e1900 */
[----:B------:R1:W5:Y:S01]  /*0520*/  LDG.E R25, desc[UR6][R12.64] ;  /* 0x000000060c197981 */ /* 0x000362000c1e1900 */
[----:B------:R-:W-:Y:S01]  /*0530*/  FFMA R9, R29, R14, R9 ;  /* 0x0000000e1d097223 */ /* 0x000fe20000000009 */
[----:B------:R-:W-:-:S04]  /*0540*/  IADD3 R19, PT, PT, R19, 0x10, RZ ;  /* 0x0000001013137810 */ /* 0x000fc80007ffe0ff */
[----:B------:R-:W-:Y:S02]  /*0550*/  ISETP.NE.AND P2, PT, R19, RZ, PT ;  /* 0x000000ff1300720c */ /* 0x000fe40003f45270 */
[----:B------:R-:W-:Y:S02]  /*0560*/  IADD3 R2, PT, PT, R2, 0x10, RZ ;  /* 0x0000001002027810 */ /* 0x000fe40007ffe0ff */
[----:B------:R-:W-:Y:S01]  /*0570*/  LEA R18, R20, R18, 0x4 ;  /* 0x0000001214127211 */ /* 0x000fe200078e20ff */
[----:B--2---:R-:W-:Y:S02]  /*0580*/  FFMA R14, R8, R15, R9 ;  /* 0x0000000f080e7223 */ /* 0x004fe40000000009 */
[----:B0-----:R-:W3:Y:S02]  /*0590*/  LDS.128 R8, [UR5] ;  /* 0x00000005ff087984 */ /* 0x001ee40008000c00 */
[----:B---3--:R-:W-:Y:S02]  /*05a0*/  FFMA R27, R27, R8, R14 ;  /* 0x000000081b1b7223 */ /* 0x008fe4000000000e */
[----:B-1----:R-:W0:Y:S02]  /*05b0*/  LDS.128 R12, [UR5+0x10] ;  /* 0x00001005ff0c7984 */ /* 0x002e240008000c00 */
[----:B----4-:R-:W-:-:S04]  /*05c0*/  FFMA R28, R28, R9, R27 ;  /* 0x000000091c1c7223 */ /* 0x010fc8000000001b */
[----:B-----5:R-:W-:-:S04]  /*05d0*/  FFMA R21, R21, R10, R28 ;  /* 0x0000000a15157223 */ /* 0x020fc8000000001c */
[----:B------:R-:W-:Y:S01]  /*05e0*/  FFMA R22, R22, R11, R21 ;  /* 0x0000000b16167223 */ /* 0x000fe20000000015 */
[----:B------:R-:W-:-:S03]  /*05f0*/  UIADD3 UR5, UPT, UPT, UR5, 0x40, URZ ;  /* 0x0000004005057890 */ /* 0x000fc6000fffe0ff */
[----:B0-----:R-:W-:-:S04]  /*0600*/  FFMA R23, R23, R12, R22 ;  /* 0x0000000c17177223 */ /* 0x001fc80000000016 */
[----:B------:R-:W-:-:S04]  /*0610*/  FFMA R24, R24, R13, R23 ;  /* 0x0000000d18187223 */ /* 0x000fc80000000017 */
[----:B------:R-:W-:-:S04]  /*0620*/  FFMA R25, R25, R14, R24 ;  /* 0x0000000e19197223 */ /* 0x000fc80000000018 */
[----:B------:R-:W-:Y:S01]  /*0630*/  FFMA R28, R26, R15, R25 ;  /* 0x0000000f1a1c7223 */ /* 0x000fe20000000019 */
[----:B------:R-:W-:Y:S06]  /*0640*/  @P2 BRA `(.L_x_2) ;  /* 0xfffffffc00142947 */ /* 0x000fec000383ffff */
.L_x_1:
[----:B------:R-:W-:Y:S05]  /*0650*/  @!P0 BRA `(.L_x_3) ;  /* 0x0000000400688947 */ /* 0x000fea0003800000 */
[----:B0-----:R-:W-:Y:S02]  /*0660*/  IADD3 R8, PT, PT, R4, -0x1, RZ ;  /* 0xffffffff04087810 */ /* 0x001fe40007ffe0ff */
[----:B------:R-:W-:Y:S02]  /*0670*/  ISETP.NE.AND P2, PT, R6, RZ, PT ;  /* 0x000000ff0600720c */ /* 0x000fe40003f45270 */
[----:B------:R-:W-:-:S13]  /*0680*/  ISETP.GE.U32.AND P0, PT, R8, 0x7, PT ;  /* 0x000000070800780c */ /* 0x000fda0003f06070 */
[----:B------:R-:W-:Y:S05]  /*0690*/  @!P0 BRA `(.L_x_4) ;  /* 0x0000000000988947 */ /* 0x000fea0003800000 */
[----:B------:R-:W0:Y:S08]  /*06a0*/  LDC R21, c[0x0][0x39c] ;  /* 0x0000e700ff157b82 */ /* 0x000e300000000800 */
[----:B------:R-:W1:Y:S01]  /*06b0*/  LDC.64 R26, c[0x0][0x388] ;  /* 0x0000e200ff1a7b82 */ /* 0x000e620000000a00 */
[----:B0-----:R-:W-:-:S04]  /*06c0*/  IMAD R9, R2, R21, R5 ;  /* 0x0000001502097224 */ /* 0x001fc800078e0205 */
[----:B-1----:R-:W-:-:S05]  /*06d0*/  IMAD.WIDE R26, R9, 0x4, R26 ;  /* 0x00000004091a7825 */ /* 0x002fca00078e021a */
[----:B------:R-:W2:Y:S01]  /*06e0*/  LDG.E R25, desc[UR6][R26.64] ;  /* 0x000000061a197981 */ /* 0x000ea2000c1e1900 */
[----:B------:R-:W-:-:S04]  /*06f0*/  IMAD.WIDE R22, R21, 0x4, R26 ;  /* 0x0000000415167825 */ /* 0x000fc800078e021a */
[C---:B------:R-:W-:Y:S02]  /*0700*/  IMAD.WIDE R10, R21.reuse, 0x4, R22 ;  /* 0x00000004150a7825 */ /* 0x040fe400078e0216 */
[----:B------:R0:W3:Y:S02]  /*0710*/  LDG.E R22, desc[UR6][R22.64] ;  /* 0x0000000616167981 */ /* 0x0000e4000c1e1900 */
[C---:B------:R-:W-:Y:S02]  /*0720*/  IMAD.WIDE R8, R21.reuse, 0x4, R10 ;  /* 0x0000000415087825 */ /* 0x040fe400078e020a */
[----:B------:R1:W4:Y:S02]  /*0730*/  LDG.E R10, desc[UR6][R10.64] ;  /* 0x000000060a0a7981 */ /* 0x000324000c1e1900 */
[C---:B------:R-:W-:Y:S02]  /*0740*/  IMAD.WIDE R12, R21.reuse, 0x4, R8 ;  /* 0x00000004150c7825 */ /* 0x040fe400078e0208 */
[----:B------:R5:W4:Y:S02]  /*0750*/  LDG.E R8, desc[UR6][R8.64] ;  /* 0x0000000608087981 */ /* 0x000b24000c1e1900 */
[----:B------:R-:W-:-:S02]  /*0760*/  IMAD.WIDE R14, R21, 0x4, R12 ;  /* 0x00000004150e7825 */ /* 0x000fc400078e020c */
[----:B------:R5:W4:Y:S02]  /*0770*/  LDG.E R12, desc[UR6][R12.64] ;  /* 0x000000060c0c7981 */ /* 0x000b24000c1e1900 */
[C---:B------:R-:W-:Y:S02]  /*0780*/  IMAD.WIDE R18, R21.reuse, 0x4, R14 ;  /* 0x0000000415127825 */ /* 0x040fe400078e020e */
[----:B------:R5:W4:Y:S02]  /*0790*/  LDG.E R14, desc[UR6][R14.64] ;  /* 0x000000060e0e7981 */ /* 0x000b24000c1e1900 */
[----:B------:R-:W-:Y:S02]  /*07a0*/  IMAD.WIDE R20, R21, 0x4, R18 ;  /* 0x0000000415147825 */ /* 0x000fe400078e0212 */
[----:B------:R-:W4:Y:S04]  /*07b0*/  LDG.E R18, desc[UR6][R18.64] ;  /* 0x0000000612127981 */ /* 0x000f28000c1e1900 */
[----:B------:R-:W4:Y:S01]  /*07c0*/  LDG.E R20, desc[UR6][R20.64] ;  /* 0x0000000614147981 */ /* 0x000f22000c1e1900 */
[----:B0-----:R-:W-:-:S04]  /*07d0*/  IADD3 R23, PT, PT, R2, -R17, RZ ;  /* 0x8000001102177210 */ /* 0x001fc80007ffe0ff */
[----:B------:R-:W-:-:S05]  /*07e0*/  LEA R23, R23, UR4, 0x2 ;  /* 0x0000000417177c11 */ /* 0x000fca000f8e10ff */
[----:B------:R-:W2:Y:S04]  /*07f0*/  LDS R24, [R23] ;  /* 0x0000000017187984 */ /* 0x000ea80000000800 */
[----:B------:R-:W3:Y:S04]  /*0800*/  LDS R26, [R23+0x4] ;  /* 0x00000400171a7984 */ /* 0x000ee80000000800 */
[----:B------:R-:W4:Y:S04]  /*0810*/  LDS R27, [R23+0x8] ;  /* 0x00000800171b7984 */ /* 0x000f280000000800 */
[----:B-1----:R-:W0:Y:S04]  /*0820*/  LDS R11, [R23+0xc] ;  /* 0x00000c00170b7984 */ /* 0x002e280000000800 */
[----:B-----5:R-:W1:Y:S04]  /*0830*/  LDS R9, [R23+0x10] ;  /* 0x0000100017097984 */ /* 0x020e680000000800 */
[----:B------:R-:W-:Y:S04]  /*0840*/  LDS R13, [R23+0x18] ;  /* 0x00001800170d7984 */ /* 0x000fe80000000800 */
[----:B------:R-:W-:Y:S01]  /*0850*/  LDS R15, [R23+0x1c] ;  /* 0x00001c00170f7984 */ /* 0x000fe20000000800 */
[----:B------:R-:W-:Y:S01]  /*0860*/  IADD3 R2, PT, PT, R2, 0x8, RZ ;  /* 0x0000000802027810 */ /* 0x000fe20007ffe0ff */
[----:B--2---:R-:W-:-:S02]  /*0870*/  FFMA R25, R25, R24, R28 ;  /* 0x0000001819197223 */ /* 0x004fc4000000001c */
[----:B------:R-:W2:Y:S02]  /*0880*/  LDS R24, [R23+0x14] ;  /* 0x0000140017187984 */ /* 0x000ea40000000800 */
[----:B---3--:R-:W-:-:S04]  /*0890*/  FFMA R25, R22, R26, R25 ;  /* 0x0000001a16197223 */ /* 0x008fc80000000019 */
[----:B----4-:R-:W-:-:S04]  /*08a0*/  FFMA R25, R10, R27, R25 ;  /* 0x0000001b0a197223 */ /* 0x010fc80000000019 */
[----:B0-----:R-:W-:-:S04]  /*08b0*/  FFMA R11, R8, R11, R25 ;  /* 0x0000000b080b7223 */ /* 0x001fc80000000019 */
[----:B-1----:R-:W-:-:S04]  /*08c0*/  FFMA R9, R12, R9, R11 ;  /* 0x000000090c097223 */ /* 0x002fc8000000000b */
[----:B--2---:R-:W-:-:S04]  /*08d0*/  FFMA R9, R14, R24, R9 ;  /* 0x000000180e097223 */ /* 0x004fc80000000009 */
[----:B------:R-:W-:-:S04]  /*08e0*/  FFMA R9, R18, R13, R9 ;  /* 0x0000000d12097223 */ /* 0x000fc80000000009 */
[----:B------:R-:W-:-:S07]  /*08f0*/  FFMA R28, R20, R15, R9 ;  /* 0x0000000f141c7223 */ /* 0x000fce0000000009 */
.L_x_4:
[----:B------:R-:W-:Y:S05]  /*0900*/  @!P2 BRA `(.L_x_3) ;  /* 0x0000000000bca947 */ /* 0x000fea0003800000 */
[----:B------:R-:W-:Y:S02]  /*0910*/  IADD3 R8, PT, PT, R6, -0x1, RZ ;  /* 0xffffffff06087810 */ /* 0x000fe40007ffe0ff */
[----:B------:R-:W-:Y:S02]  /*0920*/  ISETP.NE.AND P2, PT, R7, RZ, PT ;  /* 0x000000ff0700720c */ /* 0x000fe40003f45270 */
[----:B------:R-:W-:-:S13]  /*0930*/  ISETP.GE.U32.AND P0, PT, R8, 0x3, PT ;  /* 0x000000030800780c */ /* 0x000fda0003f06070 */
[----:B------:R-:W-:Y:S05]  /*0940*/  @!P0 BRA `(.L_x_5) ;  /* 0x0000000000588947 */ /* 0x000fea0003800000 */
[----:B------:R-:W0:Y:S08]  /*0950*/  LDC R13, c[0x0][0x39c] ;  /* 0x0000e700ff0d7b82 */ /* 0x000e300000000800 */
[----:B------:R-:W1:Y:S01]  /*0960*/  LDC.64 R8, c[0x0][0x388] ;  /* 0x0000e200ff087b82 */ /* 0x000e620000000a00 */
[----:B0-----:R-:W-:-:S04]  /*0970*/  IMAD R15, R2, R13, R5 ;  /* 0x0000000d020f7224 */ /* 0x001fc800078e0205 */
[----:B-1----:R-:W-:-:S04]  /*0980*/  IMAD.WIDE R14, R15, 0x4, R8 ;  /* 0x000000040f0e7825 */ /* 0x002fc800078e0208 */
[C---:B------:R-:W-:Y:S02]  /*0990*/  IMAD.WIDE R8, R13.reuse, 0x4, R14 ;  /* 0x000000040d087825 */ /* 0x040fe400078e020e */
[----:B------:R0:W2:Y:S02]  /*09a0*/  LDG.E R15, desc[UR6][R14.64] ;  /* 0x000000060e0f7981 */ /* 0x0000a4000c1e1900 */
[C---:B------:R-:W-:Y:S02]  /*09b0*/  IMAD.WIDE R10, R13.reuse, 0x4, R8 ;  /* 0x000000040d0a7825 */ /* 0x040fe400078e0208 */
[----:B------:R-:W3:Y:S02]  /*09c0*/  LDG.E R8, desc[UR6][R8.64] ;  /* 0x0000000608087981 */ /* 0x000ee4000c1e1900 */
[----:B------:R-:W-:Y:S02]  /*09d0*/  IMAD.WIDE R12, R13, 0x4, R10 ;  /* 0x000000040d0c7825 */ /* 0x000fe400078e020a */
[----:B------:R-:W4:Y:S04]  /*09e0*/  LDG.E R11, desc[UR6][R10.64] ;  /* 0x000000060a0b7981 */ /* 0x000f28000c1e1900 */
[----:B------:R-:W5:Y:S01]  /*09f0*/  LDG.E R13, desc[UR6][R12.64] ;  /* 0x000000060c0d7981 */ /* 0x000f62000c1e1900 */
[----:B------:R-:W-:-:S02]  /*0a00*/  IADD3 R18, PT, PT, R2, -R17, RZ ;  /* 0x8000001102127210 */ /* 0x000fc40007ffe0ff */
[----:B------:R-:W-:Y:S02]  /*0a10*/  IADD3 R2, PT, PT, R2, 0x4, RZ ;  /* 0x0000000402027810 */ /* 0x000fe40007ffe0ff */
[----:B------:R-:W-:-:S05]  /*0a20*/  LEA R18, R18, UR4, 0x2 ;  /* 0x0000000412127c11 */ /* 0x000fca000f8e10ff */
[----:B------:R-:W2:Y:S04]  /*0a30*/  LDS R19, [R18] ;  /* 0x0000000012137984 */ /* 0x000ea80000000800 */
[----:B------:R-:W3:Y:S04]  /*0a40*/  LDS R20, [R18+0x4] ;  /* 0x0000040012147984 */ /* 0x000ee80000000800 */
[----:B------:R-:W4:Y:S04]  /*0a50*/  LDS R21, [R18+0x8] ;  /* 0x0000080012157984 */ /* 0x000f280000000800 */
[----:B0-----:R-:W5:Y:S01]  /*0a60*/  LDS R14, [R18+0xc] ;  /* 0x00000c00120e7984 */ /* 0x001f620000000800 */
[----:B--2---:R-:W-:-:S04]  /*0a70*/  FFMA R15, R15, R19, R28 ;  /* 0x000000130f0f7223 */ /* 0x004fc8000000001c */
[----:B---3--:R-:W-:-:S04]  /*0a80*/  FFMA R8, R8, R20, R15 ;  /* 0x0000001408087223 */ /* 0x008fc8000000000f */
[----:B----4-:R-:W-:-:S04]  /*0a90*/  FFMA R8, R11, R21, R8 ;  /* 0x000000150b087223 */ /* 0x010fc80000000008 */
[----:B-----5:R-:W-:-:S07]  /*0aa0*/  FFMA R28, R13, R14, R8 ;  /* 0x0000000e0d1c7223 */ /* 0x020fce0000000008 */
.L_x_5:
[----:B------:R-:W-:Y:S05]  /*0ab0*/  @!P2 BRA `(.L_x_3) ;  /* 0x000000000050a947 */ /* 0x000fea0003800000 */
[----:B------:R-:W0:Y:S08]  /*0ac0*/  LDC R15, c[0x0][0x39c] ;  /* 0x0000e700ff0f7b82 */ /* 0x000e300000000800 */
[----:B------:R-:W1:Y:S01]  /*0ad0*/  LDC.64 R8, c[0x0][0x388] ;  /* 0x0000e200ff087b82 */ /* 0x000e620000000a00 */
[----:B0-----:R-:W-:-:S04]  /*0ae0*/  IMAD R11, R2, R15, R5 ;  /* 0x0000000f020b7224 */ /* 0x001fc800078e0205 */
[----:B-1----:R-:W-:-:S05]  /*0af0*/  IMAD.WIDE R8, R11, 0x4, R8 ;  /* 0x000000040b087825 */ /* 0x002fca00078e0208 */
[----:B------:R-:W2:Y:S01]  /*0b00*/  LDG.E R11, desc[UR6][R8.64] ;  /* 0x00000006080b7981 */ /* 0x000ea2000c1e1900 */
[----:B------:R-:W-:Y:S02]  /*0b10*/  IADD3 R2, PT, PT, R2, -R17, RZ ;  /* 0x8000001102027210 */ /* 0x000fe40007ffe0ff */
[----:B------:R-:W-:Y:S02]  /*0b20*/  ISETP.NE.AND P0, PT, R7, 0x1, PT ;  /* 0x000000010700780c */ /* 0x000fe40003f05270 */
[----:B------:R-:W-:-:S05]  /*0b30*/  LEA R13, R2, UR4, 0x2 ;  /* 0x00000004020d7c11 */ /* 0x000fca000f8e10ff */
[----:B------:R-:W2:Y:S02]  /*0b40*/  LDS R2, [R13] ;  /* 0x000000000d027984 */ /* 0x000ea40000000800 */
[----:B--2---:R-:W-:-:S04]  /*0b50*/  FFMA R28, R11, R2, R28 ;  /* 0x000000020b1c7223 */ /* 0x004fc8000000001c */
[----:B------:R-:W-:Y:S05]  /*0b60*/  @!P0 BRA `(.L_x_3) ;  /* 0x0000000000248947 */ /* 0x000fea0003800000 */
[----:B------:R-:W-:Y:S01]  /*0b70*/  ISETP.NE.AND P0, PT, R7, 0x2, PT ;  /* 0x000000020700780c */ /* 0x000fe20003f05270 */
[C---:B------:R-:W-:Y:S01]  /*0b80*/  IMAD.WIDE R10, R15.reuse, 0x4, R8 ;  /* 0x000000040f0a7825 */ /* 0x040fe200078e0208 */
[----:B------:R-:W0:Y:S11]  /*0b90*/  LDS R2, [R13+0x4] ;  /* 0x000004000d027984 */ /* 0x000e360000000800 */
[----:B------:R-:W-:Y:S01]  /*0ba0*/  @P0 IMAD.WIDE R8, R15, 0x4, R10 ;  /* 0x000000040f080825 */ /* 0x000fe200078e020a */
[----:B------:R-:W1:Y:S04]  /*0bb0*/  @P0 LDS R12, [R13+0x8] ;  /* 0x000008000d0c0984 */ /* 0x000e680000000800 */
[----:B------:R-:W0:Y:S04]  /*0bc0*/  LDG.E R11, desc[UR6][R10.64] ;  /* 0x000000060a0b7981 */ /* 0x000e28000c1e1900 */
[----:B------:R-:W1:Y:S01]  /*0bd0*/  @P0 LDG.E R9, desc[UR6][R8.64] ;  /* 0x0000000608090981 */ /* 0x000e62000c1e1900 */
[----:B0-----:R-:W-:-:S04]  /*0be0*/  FFMA R28, R11, R2, R28 ;  /* 0x000000020b1c7223 */ /* 0x001fc8000000001c */
[----:B-1----:R-:W-:-:S07]  /*0bf0*/  @P0 FFMA R28, R9, R12, R28 ;  /* 0x0000000c091c0223 */ /* 0x002fce000000001c */
.L_x_3:
[----:B------:R-:W-:Y:S05]  /*0c00*/  @!P1 BRA `(.L_x_6) ;  /* 0xfffffff4003c9947 */ /* 0x000fea000383ffff */
.L_x_0:
[----:B------:R-:W1:Y:S08]  /*0c10*/  LDC R0, c[0x0][0x398] ;  /* 0x0000e600ff007b82 */ /* 0x000e700000000800 */
[----:B------:R-:W2:Y:S01]  /*0c20*/  LDC.64 R2, c[0x0][0x380] ;  /* 0x0000e000ff027b82 */ /* 0x000ea20000000a00 */
[----:B-1----:R-:W-:-:S04]  /*0c30*/  IMAD R5, R5, R0, UR8 ;  /* 0x0000000805057e24 */ /* 0x002fc8000f8e0200 */
[----:B--2---:R-:W-:-:S05]  /*0c40*/  IMAD.WIDE R2, R5, 0x4, R2 ;  /* 0x0000000405027825 */ /* 0x004fca00078e0202 */
[----:B------:R-:W-:Y:S01]  /*0c50*/  STG.E desc[UR6][R2.64], R28 ;  /* 0x0000001c02007986 */ /* 0x000fe2000c101906 */
[----:B------:R-:W-:Y:S05]  /*0c60*/  EXIT ;  /* 0x000000000000794d */ /* 0x000fea0003800000 */
.L_x_7:
[----:B------:R-:W-:-:S00]  /*0c70*/  BRA `(.L_x_7) ;  /* 0xfffffffc00fc7947 */ /* 0x000fc0000383ffff */
[----:B------:R-:W-:-:S00]  /*0c80*/  NOP ;  /* 0x0000000000007918 */ /* 0x000fc00000000000 */
[----:B------:R-:W-:-:S00]  /*0c90*/  NOP ;  /* 0x0000000000007918 */ /* 0x000fc00000000000 */
[----:B------:R-:W-:-:S00]  /*0ca0*/  NOP ;  /* 0x0000000000007918 */ /* 0x000fc00000000000 */
[----:B------:R-:W-:-:S00]  /*0cb0*/  NOP ;  /* 0x0000000000007918 */ /* 0x000fc00000000000 */
[----:B------:R-:W-:-:S00]  /*0cc0*/  NOP ;  /* 0x0000000000007918 */ /* 0x000fc00000000000 */
[----:B------:R-:W-:-:S00]  /*0cd0*/  NOP ;  /* 0x0000000000007918 */ /* 0x000fc00000000000 */
[----:B------:R-:W-:-:S00]  /*0ce0*/  NOP ;  /* 0x0000000000007918 */ /* 0x000fc00000000000 */
[----:B------:R-:W-:-:S00]  /*0cf0*/  NOP ;  /* 0x0000000000007918 */ /* 0x000fc00000000000 */
.L_x_8:


//--------------------- .nv.shared.mmkernel       --------------------------
	.section	.nv.shared.mmkernel,"aw",@nobits
	.sectionflags	@""
	.align	4
.nv.shared.mmkernel:
	.zero		3072


//--------------------- .nv.shared.reserved.0     --------------------------
	.section	.nv.shared.reserved.0,"aw",@nobits
	.weak		__nv_reservedSMEM_offset_0_alias
	.size		__nv_reservedSMEM_offset_0_alias, 0, 64
	.other		__nv_reservedSMEM_offset_0_alias,@"STO_CUDA_RESERVED_SHARED STV_DEFAULT"
__nv_reservedSMEM_offset_0_alias:
	.zero		0
	.zero		64


//--------------------- .nv.constant0.mmkernel    --------------------------
	.section	.nv.constant0.mmkernel,"a",@progbits
	.sectionflags	@""
	.align	4
.nv.constant0.mmkernel:
	.zero		944


//--------------------- SYMBOLS --------------------------

	.type		.nv.reservedSmem.offset0,@object
	.size		.nv.reservedSmem.offset0,0x4
	.type		.nv.reservedSmem.cap,@object
	.size		.nv.reservedSmem.cap,0x4
